//
// Generated by NVIDIA NVVM Compiler
//
// Compiler Build ID: CL-36424714
// Cuda compilation tools, release 13.0, V13.0.88
// Based on NVVM 20.0.0
//

.version 9.0
.target sm_100
.address_size 64

	// .globl	_Z6gpufibv

.visible .entry _Z6gpufibv()
{


	ret;

}


// ===== COMPILED SASS (sm_100) =====

	.target	sm_100

	.elftype	@"ET_EXEC"


//--------------------- .note.nv.tkinfo           --------------------------
	.section	.note.nv.tkinfo,"",@"SHT_NOTE"
	.sectionflags	@"SHF_NOTE_NV_TKINFO"
	.tkinfo
        /*0018*/ 	.word	0x00000002
        /*0030*/ 	.string	""
        /*0030*/ 	.string	"ptxas"
        /*0030*/ 	.string	"Cuda compilation tools, release 13.0, V13.0.88"
        /*0030*/ 	.string	"Build cuda_13.0.r13.0/compiler.36424714_0"
        /*0030*/ 	.string	"-arch sm_100 -m 64 "



//--------------------- .note.nv.cuinfo           --------------------------
	.section	.note.nv.cuinfo,"",@"SHT_NOTE"
	.sectionflags	@"SHF_NOTE_NV_CUINFO"
        /*0018*/ 	.short	0x0002
        /*001a*/ 	.short	0x0064
        /*001c*/ 	.short	0x0082
	.zero		2


//--------------------- .nv.info                  --------------------------
	.section	.nv.info,"",@"SHT_CUDA_INFO"
	.align	4


	//----- nvinfo : EIATTR_REGCOUNT
	.align		4
        /*0000*/ 	.byte	0x04, 0x2f
        /*0002*/ 	.short	(.L_1 - .L_0)
	.align		4
.L_0:
        /*0004*/ 	.word	index@(_Z6gpufibv)
        /*0008*/ 	.word	0x00000004


	//----- nvinfo : EIATTR_FRAME_SIZE
	.align		4
.L_1:
        /*000c*/ 	.byte	0x04, 0x11
        /*000e*/ 	.short	(.L_3 - .L_2)
	.align		4
.L_2:
        /*0010*/ 	.word	index@(_Z6gpufibv)
        /*0014*/ 	.word	0x00000000


	//----- nvinfo : EIATTR_MIN_STACK_SIZE
	.align		4
.L_3:
        /*0018*/ 	.byte	0x04, 0x12
        /*001a*/ 	.short	(.L_5 - .L_4)
	.align		4
.L_4:
        /*001c*/ 	.word	index@(_Z6gpufibv)
        /*0020*/ 	.word	0x00000000
.L_5:


//--------------------- .nv.compat                --------------------------
	.section	.nv.compat,"",@"SHT_CUDA_COMPAT_INFO"
	.align	4
        /*0000*/ 	.byte	0x02, 0x09, 0x00, 0x00, 0x02, 0x02, 0x01, 0x00, 0x02, 0x05, 0x05, 0x00, 0x03, 0x07, 0x01, 0x01
        /*0010*/ 	.byte	0x02, 0x03, 0x00, 0x00, 0x02, 0x06, 0x01, 0x00, 0x04, 0x0b, 0x08, 0x00, 0x09, 0x00, 0x00, 0x00
        /*0020*/ 	.byte	0x00, 0x00, 0x00, 0x00


//--------------------- .nv.info._Z6gpufibv       --------------------------
	.section	.nv.info._Z6gpufibv,"",@"SHT_CUDA_INFO"
	.sectionflags	@""
	.align	4


	//----- nvinfo : EIATTR_CUDA_API_VERSION
	.align		4
        /*0000*/ 	.byte	0x04, 0x37
        /*0002*/ 	.short	(.L_7 - .L_6)
.L_6:
        /*0004*/ 	.word	0x00000082


	//----- nvinfo : EIATTR_SPARSE_MMA_MASK
	.align		4
.L_7:
        /*0008*/ 	.byte	0x03, 0x50
        /*000a*/ 	.short	0x0000


	//----- nvinfo : EIATTR_MAXREG_COUNT
	.align		4
        /*000c*/ 	.byte	0x03, 0x1b
        /*000e*/ 	.short	0x00ff


	//----- nvinfo : EIATTR_MERCURY_ISA_VERSION
	.align		4
        /*0010*/ 	.byte	0x03, 0x5f
        /*0012*/ 	.short	0x0101


	//----- nvinfo : EIATTR_VRC_CTA_INIT_COUNT
	.align		4
        /*0014*/ 	.byte	0x02, 0x4a
	.zero		1
	.zero		1


	//----- nvinfo : EIATTR_EXIT_INSTR_OFFSETS
	.align		4
        /*0018*/ 	.byte	0x04, 0x1c
        /*001a*/ 	.short	(.L_9 - .L_8)


	//   ....[0]....
.L_8:
        /*001c*/ 	.word	0x00000010


	//----- nvinfo : EIATTR_SW_WAR
	.align		4
.L_9:
        /*0020*/ 	.byte	0x04, 0x36
        /*0022*/ 	.short	(.L_11 - .L_10)
.L_10:
        /*0024*/ 	.word	0x00000008
.L_11:


//--------------------- .nv.callgraph             --------------------------
	.section	.nv.callgraph,"",@"SHT_CUDA_CALLGRAPH"
	.align	4
	.sectionentsize	8
	.align		4
        /*0000*/ 	.word	0x00000000
	.align		4
        /*0004*/ 	.word	0xffffffff
	.align		4
        /*0008*/ 	.word	0x00000000
	.align		4
        /*000c*/ 	.word	0xfffffffe
	.align		4
        /*0010*/ 	.word	0x00000000
	.align		4
        /*0014*/ 	.word	0xfffffffd
	.align		4
        /*0018*/ 	.word	0x00000000
	.align		4
        /*001c*/ 	.word	0xfffffffc


//--------------------- .text._Z6gpufibv          --------------------------
	.section	.text._Z6gpufibv,"ax",@progbits
	.align	128
        .global         _Z6gpufibv
        .type           _Z6gpufibv,@function
        .size           _Z6gpufibv,(.L_x_1 - _Z6gpufibv)
        .other          _Z6gpufibv,@"STO_CUDA_ENTRY STV_DEFAULT"
_Z6gpufibv:
.text._Z6gpufibv:
[----:B------:R-:W-:Y:S01]  /*0000*/  LDC R1, c[0x0][0x37c] ;  /* 0x0000df00ff017b82 */ /* 0x000fe20000000800 */
[----:B------:R-:W-:Y:S05]  /*0010*/  EXIT ;  /* 0x000000000000794d */ /* 0x000fea0003800000 */
.L_x_0:
[----:B------:R-:W-:-:S00]  /*0020*/  BRA `(.L_x_0) ;  /* 0xfffffffc00fc7947 */ /* 0x000fc0000383ffff */
[----:B------:R-:W-:-:S00]  /*0030*/  NOP ;  /* 0x0000000000007918 */ /* 0x000fc00000000000 */
        /* <DEDUP_REMOVED lines=12> */
.L_x_1:


//--------------------- .nv.shared.reserved.0     --------------------------
	.section	.nv.shared.reserved.0,"aw",@nobits
	.weak		__nv_reservedSMEM_offset_0_alias
	.size		__nv_reservedSMEM_offset_0_alias, 0, 64
	.other		__nv_reservedSMEM_offset_0_alias,@"STO_CUDA_RESERVED_SHARED STV_DEFAULT"
__nv_reservedSMEM_offset_0_alias:
	.zero		0
	.zero		64


//--------------------- .nv.constant0._Z6gpufibv  --------------------------
	.section	.nv.constant0._Z6gpufibv,"a",@progbits
	.sectionflags	@""
	.align	4
.nv.constant0._Z6gpufibv:
	.zero		896


//--------------------- SYMBOLS --------------------------

	.type		.nv.reservedSmem.offset0,@object
	.size		.nv.reservedSmem.offset0,0x4
